	.headerflags	@"EF_CUDA_TEXMODE_UNIFIED EF_CUDA_64BIT_ADDRESS EF_CUDA_ACCELERATORS EF_CUDA_SM90 EF_CUDA_VIRTUAL_SM(EF_CUDA_SM90)"
	.elftype	@"ET_EXEC"


//--------------------- .nv.info                  --------------------------
	.section	.nv.info,"",@"SHT_CUDA_INFO"
	.align	4


	//----- nvinfo : EIATTR_REGCOUNT
	.align		4
        /*0000*/ 	.byte	0x04, 0x2f
        /*0002*/ 	.short	(.L_1 - .L_0)
	.align		4
.L_0:
        /*0004*/ 	.word	index@(triton_poi_fused_convolution_1)
        /*0008*/ 	.word	0x0000000c


	//----- nvinfo : EIATTR_MIN_STACK_SIZE
	.align		4
.L_1:
        /*000c*/ 	.byte	0x04, 0x12
        /*000e*/ 	.short	(.L_3 - .L_2)
	.align		4
.L_2:
        /*0010*/ 	.word	index@(triton_poi_fused_convolution_1)
        /*0014*/ 	.word	0x00000000


	//----- nvinfo : EIATTR_FRAME_SIZE
	.align		4
.L_3:
        /*0018*/ 	.byte	0x04, 0x11
        /*001a*/ 	.short	(.L_5 - .L_4)
	.align		4
.L_4:
        /*001c*/ 	.word	index@(triton_poi_fused_convolution_1)
        /*0020*/ 	.word	0x00000000


	//----- nvinfo : EIATTR_MIN_STACK_SIZE
	.align		4
.L_5:
        /*0024*/ 	.byte	0x04, 0x12
        /*0026*/ 	.short	(.L_7 - .L_6)
	.align		4
.L_6:
        /*0028*/ 	.word	index@(triton_poi_fused_convolution_1)
        /*002c*/ 	.word	0x00000000
.L_7:


//--------------------- .nv.info.triton_poi_fused_convolution_1 --------------------------
	.section	.nv.info.triton_poi_fused_convolution_1,"",@"SHT_CUDA_INFO"
	.sectionflags	@""
	.align	4


	//----- nvinfo : EIATTR_CUDA_API_VERSION
	.align		4
        /*0000*/ 	.byte	0x04, 0x37
        /*0002*/ 	.short	(.L_9 - .L_8)
.L_8:
        /*0004*/ 	.word	0x0000007c


	//----- nvinfo : EIATTR_KPARAM_INFO
	.align		4
.L_9:
        /*0008*/ 	.byte	0x04, 0x17
        /*000a*/ 	.short	(.L_11 - .L_10)
.L_10:
        /*000c*/ 	.word	0x00000000
        /*0010*/ 	.short	0x0002
        /*0012*/ 	.short	0x0010
        /*0014*/ 	.byte	0x00, 0xf0, 0x11, 0x00


	//----- nvinfo : EIATTR_KPARAM_INFO
	.align		4
.L_11:
        /*0018*/ 	.byte	0x04, 0x17
        /*001a*/ 	.short	(.L_13 - .L_12)
.L_12:
        /*001c*/ 	.word	0x00000000
        /*0020*/ 	.short	0x0001
        /*0022*/ 	.short	0x0008
        /*0024*/ 	.byte	0x00, 0xf4, 0x21, 0x00


	//----- nvinfo : EIATTR_KPARAM_INFO
	.align		4
.L_13:
        /*0028*/ 	.byte	0x04, 0x17
        /*002a*/ 	.short	(.L_15 - .L_14)
.L_14:
        /*002c*/ 	.word	0x00000000
        /*0030*/ 	.short	0x0000
        /*0032*/ 	.short	0x0000
        /*0034*/ 	.byte	0x00, 0xf4, 0x21, 0x00


	//----- nvinfo : EIATTR_SPARSE_MMA_MASK
	.align		4
.L_15:
        /*0038*/ 	.byte	0x03, 0x50
        /*003a*/ 	.short	0x0000


	//----- nvinfo : EIATTR_MAXREG_COUNT
	.align		4
        /*003c*/ 	.byte	0x03, 0x1b
        /*003e*/ 	.short	0x00ff


	//----- nvinfo : EIATTR_EXIT_INSTR_OFFSETS
	.align		4
        /*0040*/ 	.byte	0x04, 0x1c
        /*0042*/ 	.short	(.L_17 - .L_16)


	//   ....[0]....
.L_16:
        /*0044*/ 	.word	0x000001b0


	//   ....[1]....
        /*0048*/ 	.word	0x000001d0


	//----- nvinfo : EIATTR_REQNTID
	.align		4
.L_17:
        /*004c*/ 	.byte	0x04, 0x10
        /*004e*/ 	.short	(.L_19 - .L_18)
.L_18:
        /*0050*/ 	.word	0x00000080
        /*0054*/ 	.word	0x00000001
        /*0058*/ 	.word	0x00000001


	//----- nvinfo : EIATTR_CBANK_PARAM_SIZE
	.align		4
.L_19:
        /*005c*/ 	.byte	0x03, 0x19
        /*005e*/ 	.short	0x0014


	//----- nvinfo : EIATTR_PARAM_CBANK
	.align		4
        /*0060*/ 	.byte	0x04, 0x0a
        /*0062*/ 	.short	(.L_21 - .L_20)
	.align		4
.L_20:
        /*0064*/ 	.word	index@(.nv.constant0.triton_poi_fused_convolution_1)
        /*0068*/ 	.short	0x0210
        /*006a*/ 	.short	0x0014


	//----- nvinfo : EIATTR_SW_WAR
	.align		4
.L_21:
        /*006c*/ 	.byte	0x04, 0x36
        /*006e*/ 	.short	(.L_23 - .L_22)
.L_22:
        /*0070*/ 	.word	0x00000008
.L_23:


//--------------------- .nv.callgraph             --------------------------
	.section	.nv.callgraph,"",@"SHT_CUDA_CALLGRAPH"
	.align	4
	.sectionentsize	8
	.align		4
        /*0000*/ 	.word	0x00000000
	.align		4
        /*0004*/ 	.word	0xffffffff
	.align		4
        /*0008*/ 	.word	0x00000000
	.align		4
        /*000c*/ 	.word	0xfffffffe
	.align		4
        /*0010*/ 	.word	0x00000000
	.align		4
        /*0014*/ 	.word	0xfffffffd
	.align		4
        /*0018*/ 	.word	0x00000000
	.align		4
        /*001c*/ 	.word	0xfffffffc


//--------------------- .text.triton_poi_fused_convolution_1 --------------------------
	.section	.text.triton_poi_fused_convolution_1,"ax",@progbits
	.align	128
        .global         triton_poi_fused_convolution_1
        .type           triton_poi_fused_convolution_1,@function
        .size           triton_poi_fused_convolution_1,(.L_x_1 - triton_poi_fused_convolution_1)
        .other          triton_poi_fused_convolution_1,@"STO_CUDA_ENTRY STV_DEFAULT"
triton_poi_fused_convolution_1:
.text.triton_poi_fused_convolution_1:
[----:B------:R-:W0:Y:S02]  /*0000*/  LDC R1, c[0x0][0x28] ;  /* 0x00000a00ff017b82 */ /* 0x000e240000000800 */
[----:B------:R-:W1:Y:S01]  /*0010*/  S2R R0, SR_TID.X ;  /* 0x0000000000007919 */ /* 0x000e620000002100 */
[----:B------:R-:W2:Y:S01]  /*0020*/  LDC.64 R2, c[0x0][0x210] ;  /* 0x00008400ff027b82 */ /* 0x000ea20000000a00 */
[----:B------:R-:W-:Y:S01]  /*0030*/  ULDC.64 UR4, c[0x0][0x208] ;  /* 0x0000820000047ab9 */ /* 0x000fe20000000a00 */
[----:B------:R-:W3:Y:S06]  /*0040*/  S2R R7, SR_CTAID.X ;  /* 0x0000000000077919 */ /* 0x000eec0000002500 */
[----:B------:R-:W4:Y:S01]  /*0050*/  LDC.64 R4, c[0x0][0x218] ;  /* 0x00008600ff047b82 */ /* 0x000f220000000a00 */
[----:B-1----:R-:W-:Y:S01]  /*0060*/  IMAD.SHL.U32 R0, R0, 0x2, RZ ;  /* 0x0000000200007824 */ /* 0x002fe200078e00ff */
[----:B---3--:R-:W-:-:S04]  /*0070*/  SHF.R.S32.HI R6, RZ, 0x17, R7 ;  /* 0x00000017ff067819 */ /* 0x008fc80000011407 */
[----:B------:R-:W-:Y:S02]  /*0080*/  LOP3.LUT R0, R0, 0xfe, RZ, 0xc0, !PT ;  /* 0x000000fe00007812 */ /* 0x000fe400078ec0ff */
[----:B------:R-:W-:-:S03]  /*0090*/  SGXT R6, R6, 0x1 ;  /* 0x000000010606781a */ /* 0x000fc60000000200 */
[----:B------:R-:W-:-:S04]  /*00a0*/  IMAD R7, R7, 0x100, R0 ;  /* 0x0000010007077824 */ /* 0x000fc800078e0200 */
[C---:B--2---:R-:W-:Y:S01]  /*00b0*/  IMAD.WIDE R2, R7.reuse, 0x4, R2 ;  /* 0x0000000407027825 */ /* 0x044fe200078e0202 */
[----:B------:R-:W-:Y:S02]  /*00c0*/  LEA.HI R6, R6, R7, RZ, 0x4 ;  /* 0x0000000706067211 */ /* 0x000fe400078f20ff */
[----:B------:R-:W-:Y:S02]  /*00d0*/  ISETP.GE.AND P0, PT, R7, 0x400, PT ;  /* 0x000004000700780c */ /* 0x000fe40003f06270 */
[----:B------:R-:W-:-:S04]  /*00e0*/  SHF.R.S32.HI R6, RZ, 0x4, R6 ;  /* 0x00000004ff067819 */ /* 0x000fc80000011406 */
[----:B------:R-:W-:-:S04]  /*00f0*/  LEA.HI R0, R6, R6, RZ, 0x4 ;  /* 0x0000000606007211 */ /* 0x000fc800078f20ff */
[----:B------:R-:W-:Y:S01]  /*0100*/  LOP3.LUT R9, R0, 0xfffffff0, RZ, 0xc0, !PT ;  /* 0xfffffff000097812 */ /* 0x000fe200078ec0ff */
[----:B------:R-:W-:-:S04]  /*0110*/  IMAD.MOV.U32 R0, RZ, RZ, RZ ;  /* 0x000000ffff007224 */ /* 0x000fc800078e00ff */
[----:B------:R-:W-:Y:S01]  /*0120*/  IMAD.IADD R9, R6, 0x1, -R9 ;  /* 0x0000000106097824 */ /* 0x000fe200078e0a09 */
[----:B------:R-:W-:-:S03]  /*0130*/  CS2R R6, SRZ ;  /* 0x0000000000067805 */ /* 0x000fc6000001ff00 */
[----:B----4-:R-:W-:-:S03]  /*0140*/  IMAD.WIDE R4, R9, 0x4, R4 ;  /* 0x0000000409047825 */ /* 0x010fc600078e0204 */
[----:B------:R-:W2:Y:S01]  /*0150*/  @!P0 LDG.E.64 R6, desc[UR4][R2.64] ;  /* 0x0000000402068981 */ /* 0x000ea2000c1e1b00 */
[----:B------:R-:W-:-:S03]  /*0160*/  IMAD.MOV.U32 R9, RZ, RZ, RZ ;  /* 0x000000ffff097224 */ /* 0x000fc600078e00ff */
[----:B------:R-:W2:Y:S04]  /*0170*/  @!P0 LDG.E.EL R0, desc[UR4][R4.64] ;  /* 0x0000000404008981 */ /* 0x000ea8000c2e1900 */
[----:B------:R-:W3:Y:S01]  /*0180*/  @!P0 LDG.E.EL R9, desc[UR4][R4.64] ;  /* 0x0000000404098981 */ /* 0x000ee2000c2e1900 */
[----:B--2---:R-:W-:Y:S01]  /*0190*/  FADD R7, R0, R7 ;  /* 0x0000000700077221 */ /* 0x004fe20000000000 */
[----:B---3--:R-:W-:Y:S01]  /*01a0*/  FADD R6, R9, R6 ;  /* 0x0000000609067221 */ /* 0x008fe20000000000 */
[----:B------:R-:W-:Y:S06]  /*01b0*/  @P0 EXIT ;  /* 0x000000000000094d */ /* 0x000fec0003800000 */
[----:B------:R-:W-:Y:S01]  /*01c0*/  STG.E.64 desc[UR4][R2.64], R6 ;  /* 0x0000000602007986 */ /* 0x000fe2000c101b04 */
[----:B------:R-:W-:Y:S05]  /*01d0*/  EXIT ;  /* 0x000000000000794d */ /* 0x000fea0003800000 */
.L_x_0:
[----:B------:R-:W-:-:S00]  /*01e0*/  BRA `(.L_x_0) ;  /* 0xfffffffc00fc7947 */ /* 0x000fc0000383ffff */
[----:B------:R-:W-:-:S00]  /*01f0*/  NOP ;  /* 0x0000000000007918 */ /* 0x000fc00000000000 */
        /* <DEDUP_REMOVED lines=8> */
.L_x_1:


//--------------------- .nv.constant0.triton_poi_fused_convolution_1 --------------------------
	.section	.nv.constant0.triton_poi_fused_convolution_1,"a",@progbits
	.sectionflags	@""
	.align	4
.nv.constant0.triton_poi_fused_convolution_1:
	.zero		548
